//
// Generated by NVIDIA NVVM Compiler
//
// Compiler Build ID: CL-36424714
// Cuda compilation tools, release 13.0, V13.0.88
// Based on NVVM 20.0.0
//

.version 9.0
.target sm_100
.address_size 64

	// .globl	_Z13callOperationPiS_S_iii
// _ZZ25callOperationSharedStaticPiS_S_iiiE3s_a has been demoted
// _ZZ25callOperationSharedStaticPiS_S_iiiE5s_res has been demoted
// _ZZ25callOperationSharedStaticPiS_S_iiiE3s_p has been demoted
// _ZZ25callOperationSharedStaticPiS_S_iiiE3s_k has been demoted
// _ZZ26callOperationSharedDynamicPiS_S_iiiE3s_p has been demoted
// _ZZ26callOperationSharedDynamicPiS_S_iiiE3s_k has been demoted
.extern .shared .align 16 .b8 data[];

.visible .entry _Z13callOperationPiS_S_iii(
	.param .u64 .ptr .align 1 _Z13callOperationPiS_S_iii_param_0,
	.param .u64 .ptr .align 1 _Z13callOperationPiS_S_iii_param_1,
	.param .u64 .ptr .align 1 _Z13callOperationPiS_S_iii_param_2,
	.param .u32 _Z13callOperationPiS_S_iii_param_3,
	.param .u32 _Z13callOperationPiS_S_iii_param_4,
	.param .u32 _Z13callOperationPiS_S_iii_param_5
)
{
	.reg .pred 	%p<3>;
	.reg .b32 	%r<20>;
	.reg .b64 	%rd<11>;

	ld.param.u64 	%rd1, [_Z13callOperationPiS_S_iii_param_0];
	ld.param.u64 	%rd2, [_Z13callOperationPiS_S_iii_param_1];
	ld.param.u64 	%rd3, [_Z13callOperationPiS_S_iii_param_2];
	ld.param.u32 	%r3, [_Z13callOperationPiS_S_iii_param_3];
	ld.param.u32 	%r4, [_Z13callOperationPiS_S_iii_param_4];
	ld.param.u32 	%r6, [_Z13callOperationPiS_S_iii_param_5];
	mov.u32 	%r7, %ntid.x;
	mov.u32 	%r8, %ctaid.x;
	mov.u32 	%r9, %tid.x;
	mad.lo.s32 	%r1, %r7, %r8, %r9;
	mov.u32 	%r10, %ntid.y;
	mov.u32 	%r11, %ctaid.y;
	mov.u32 	%r12, %tid.y;
	mad.lo.s32 	%r13, %r10, %r11, %r12;
	max.s32 	%r14, %r1, %r13;
	setp.ge.s32 	%p1, %r14, %r6;
	@%p1 bra 	$L__BB0_2;
	cvta.to.global.u64 	%rd4, %rd3;
	cvta.to.global.u64 	%rd5, %rd1;
	cvta.to.global.u64 	%rd6, %rd2;
	mad.lo.s32 	%r15, %r6, %r1, %r13;
	mul.wide.s32 	%rd7, %r15, 4;
	add.s64 	%rd8, %rd5, %rd7;
	ld.global.u32 	%r16, [%rd8];
	add.s64 	%rd9, %rd6, %rd7;
	ld.global.u32 	%r17, [%rd9];
	sub.s32 	%r18, %r16, %r17;
	add.s64 	%rd10, %rd4, %rd7;
	setp.lt.s32 	%p2, %r18, %r3;
	selp.b32 	%r19, %r4, %r18, %p2;
	st.global.u32 	[%rd10], %r19;
$L__BB0_2:
	ret;

}
	// .globl	_Z25callOperationSharedStaticPiS_S_iii
.visible .entry _Z25callOperationSharedStaticPiS_S_iii(
	.param .u64 .ptr .align 1 _Z25callOperationSharedStaticPiS_S_iii_param_0,
	.param .u64 .ptr .align 1 _Z25callOperationSharedStaticPiS_S_iii_param_1,
	.param .u64 .ptr .align 1 _Z25callOperationSharedStaticPiS_S_iii_param_2,
	.param .u32 _Z25callOperationSharedStaticPiS_S_iii_param_3,
	.param .u32 _Z25callOperationSharedStaticPiS_S_iii_param_4,
	.param .u32 _Z25callOperationSharedStaticPiS_S_iii_param_5
)
{
	.reg .pred 	%p<3>;
	.reg .b32 	%r<25>;
	.reg .b64 	%rd<11>;
	// demoted variable
	.shared .align 4 .b8 _ZZ25callOperationSharedStaticPiS_S_iiiE3s_a[100];
	// demoted variable
	.shared .align 4 .b8 _ZZ25callOperationSharedStaticPiS_S_iiiE5s_res[100];
	// demoted variable
	.shared .align 4 .u32 _ZZ25callOperationSharedStaticPiS_S_iiiE3s_p;
	// demoted variable
	.shared .align 4 .u32 _ZZ25callOperationSharedStaticPiS_S_iiiE3s_k;
	ld.param.u64 	%rd1, [_Z25callOperationSharedStaticPiS_S_iii_param_0];
	ld.param.u64 	%rd2, [_Z25callOperationSharedStaticPiS_S_iii_param_1];
	ld.param.u64 	%rd3, [_Z25callOperationSharedStaticPiS_S_iii_param_2];
	ld.param.u32 	%r3, [_Z25callOperationSharedStaticPiS_S_iii_param_3];
	ld.param.u32 	%r4, [_Z25callOperationSharedStaticPiS_S_iii_param_4];
	ld.param.u32 	%r6, [_Z25callOperationSharedStaticPiS_S_iii_param_5];
	mov.u32 	%r7, %ntid.x;
	mov.u32 	%r8, %ctaid.x;
	mov.u32 	%r9, %tid.x;
	mad.lo.s32 	%r1, %r7, %r8, %r9;
	mov.u32 	%r10, %ntid.y;
	mov.u32 	%r11, %ctaid.y;
	mov.u32 	%r12, %tid.y;
	mad.lo.s32 	%r13, %r10, %r11, %r12;
	max.s32 	%r14, %r1, %r13;
	setp.ge.s32 	%p1, %r14, %r6;
	@%p1 bra 	$L__BB1_2;
	cvta.to.global.u64 	%rd4, %rd3;
	cvta.to.global.u64 	%rd5, %rd1;
	cvta.to.global.u64 	%rd6, %rd2;
	mad.lo.s32 	%r15, %r6, %r1, %r13;
	st.shared.u32 	[_ZZ25callOperationSharedStaticPiS_S_iiiE3s_k], %r3;
	st.shared.u32 	[_ZZ25callOperationSharedStaticPiS_S_iiiE3s_p], %r4;
	mul.wide.s32 	%rd7, %r15, 4;
	add.s64 	%rd8, %rd5, %rd7;
	ld.global.u32 	%r16, [%rd8];
	shl.b32 	%r17, %r15, 2;
	mov.u32 	%r18, _ZZ25callOperationSharedStaticPiS_S_iiiE3s_a;
	add.s32 	%r19, %r18, %r17;
	st.shared.u32 	[%r19], %r16;
	add.s64 	%rd9, %rd6, %rd7;
	ld.global.u32 	%r20, [%rd9];
	sub.s32 	%r21, %r16, %r20;
	mov.u32 	%r22, _ZZ25callOperationSharedStaticPiS_S_iiiE5s_res;
	add.s32 	%r23, %r22, %r17;
	setp.lt.s32 	%p2, %r21, %r3;
	selp.b32 	%r24, %r4, %r21, %p2;
	st.shared.u32 	[%r23], %r24;
	add.s64 	%rd10, %rd4, %rd7;
	st.global.u32 	[%rd10], %r24;
$L__BB1_2:
	ret;

}
	// .globl	_Z26callOperationSharedDynamicPiS_S_iii
.visible .entry _Z26callOperationSharedDynamicPiS_S_iii(
	.param .u64 .ptr .align 1 _Z26callOperationSharedDynamicPiS_S_iii_param_0,
	.param .u64 .ptr .align 1 _Z26callOperationSharedDynamicPiS_S_iii_param_1,
	.param .u64 .ptr .align 1 _Z26callOperationSharedDynamicPiS_S_iii_param_2,
	.param .u32 _Z26callOperationSharedDynamicPiS_S_iii_param_3,
	.param .u32 _Z26callOperationSharedDynamicPiS_S_iii_param_4,
	.param .u32 _Z26callOperationSharedDynamicPiS_S_iii_param_5
)
{
	.reg .pred 	%p<3>;
	.reg .b32 	%r<23>;
	.reg .b64 	%rd<11>;
	// demoted variable
	.shared .align 4 .u32 _ZZ26callOperationSharedDynamicPiS_S_iiiE3s_p;
	// demoted variable
	.shared .align 4 .u32 _ZZ26callOperationSharedDynamicPiS_S_iiiE3s_k;
	ld.param.u64 	%rd1, [_Z26callOperationSharedDynamicPiS_S_iii_param_0];
	ld.param.u64 	%rd2, [_Z26callOperationSharedDynamicPiS_S_iii_param_1];
	ld.param.u64 	%rd3, [_Z26callOperationSharedDynamicPiS_S_iii_param_2];
	ld.param.u32 	%r3, [_Z26callOperationSharedDynamicPiS_S_iii_param_3];
	ld.param.u32 	%r4, [_Z26callOperationSharedDynamicPiS_S_iii_param_4];
	ld.param.u32 	%r6, [_Z26callOperationSharedDynamicPiS_S_iii_param_5];
	mov.u32 	%r7, %ntid.x;
	mov.u32 	%r8, %ctaid.x;
	mov.u32 	%r9, %tid.x;
	mad.lo.s32 	%r1, %r7, %r8, %r9;
	mov.u32 	%r10, %ntid.y;
	mov.u32 	%r11, %ctaid.y;
	mov.u32 	%r12, %tid.y;
	mad.lo.s32 	%r13, %r10, %r11, %r12;
	max.s32 	%r14, %r1, %r13;
	setp.ge.s32 	%p1, %r14, %r6;
	@%p1 bra 	$L__BB2_2;
	cvta.to.global.u64 	%rd4, %rd3;
	cvta.to.global.u64 	%rd5, %rd1;
	cvta.to.global.u64 	%rd6, %rd2;
	mad.lo.s32 	%r15, %r6, %r1, %r13;
	st.shared.u32 	[_ZZ26callOperationSharedDynamicPiS_S_iiiE3s_k], %r3;
	st.shared.u32 	[_ZZ26callOperationSharedDynamicPiS_S_iiiE3s_p], %r4;
	mul.wide.s32 	%rd7, %r15, 4;
	add.s64 	%rd8, %rd5, %rd7;
	ld.global.u32 	%r16, [%rd8];
	shl.b32 	%r17, %r15, 2;
	mov.u32 	%r18, data;
	add.s32 	%r19, %r18, %r17;
	st.shared.u32 	[%r19], %r16;
	add.s64 	%rd9, %rd6, %rd7;
	ld.global.u32 	%r20, [%rd9];
	st.shared.u32 	[%r19+100], %r20;
	sub.s32 	%r21, %r16, %r20;
	setp.lt.s32 	%p2, %r21, %r3;
	selp.b32 	%r22, %r4, %r21, %p2;
	st.shared.u32 	[%r19+200], %r22;
	add.s64 	%rd10, %rd4, %rd7;
	st.global.u32 	[%rd10], %r22;
$L__BB2_2:
	ret;

}


// ===== COMPILED SASS (sm_100) =====

	.target	sm_100

	.elftype	@"ET_EXEC"


//--------------------- .note.nv.tkinfo           --------------------------
	.section	.note.nv.tkinfo,"",@"SHT_NOTE"
	.sectionflags	@"SHF_NOTE_NV_TKINFO"
	.tkinfo
        /*0018*/ 	.word	0x00000002
        /*0030*/ 	.string	""
        /*0030*/ 	.string	"ptxas"
        /*0030*/ 	.string	"Cuda compilation tools, release 13.0, V13.0.88"
        /*0030*/ 	.string	"Build cuda_13.0.r13.0/compiler.36424714_0"
        /*0030*/ 	.string	"-arch sm_100 -m 64 "



//--------------------- .note.nv.cuinfo           --------------------------
	.section	.note.nv.cuinfo,"",@"SHT_NOTE"
	.sectionflags	@"SHF_NOTE_NV_CUINFO"
        /*0018*/ 	.short	0x0002
        /*001a*/ 	.short	0x0064
        /*001c*/ 	.short	0x0082
	.zero		2


//--------------------- .nv.info                  --------------------------
	.section	.nv.info,"",@"SHT_CUDA_INFO"
	.align	4


	//----- nvinfo : EIATTR_REGCOUNT
	.align		4
        /*0000*/ 	.byte	0x04, 0x2f
        /*0002*/ 	.short	(.L_1 - .L_0)
	.align		4
.L_0:
        /*0004*/ 	.word	index@(_Z13callOperationPiS_S_iii)
        /*0008*/ 	.word	0x0000000e


	//----- nvinfo : EIATTR_FRAME_SIZE
	.align		4
.L_1:
        /*000c*/ 	.byte	0x04, 0x11
        /*000e*/ 	.short	(.L_3 - .L_2)
	.align		4
.L_2:
        /*0010*/ 	.word	index@(_Z13callOperationPiS_S_iii)
        /*0014*/ 	.word	0x00000000


	//----- nvinfo : EIATTR_REGCOUNT
	.align		4
.L_3:
        /*0018*/ 	.byte	0x04, 0x2f
        /*001a*/ 	.short	(.L_5 - .L_4)
	.align		4
.L_4:
        /*001c*/ 	.word	index@(_Z25callOperationSharedStaticPiS_S_iii)
        /*0020*/ 	.word	0x00000012


	//----- nvinfo : EIATTR_FRAME_SIZE
	.align		4
.L_5:
        /*0024*/ 	.byte	0x04, 0x11
        /*0026*/ 	.short	(.L_7 - .L_6)
	.align		4
.L_6:
        /*0028*/ 	.word	index@(_Z25callOperationSharedStaticPiS_S_iii)
        /*002c*/ 	.word	0x00000000


	//----- nvinfo : EIATTR_REGCOUNT
	.align		4
.L_7:
        /*0030*/ 	.byte	0x04, 0x2f
        /*0032*/ 	.short	(.L_9 - .L_8)
	.align		4
.L_8:
        /*0034*/ 	.word	index@(_Z26callOperationSharedDynamicPiS_S_iii)
        /*0038*/ 	.word	0x00000010


	//----- nvinfo : EIATTR_FRAME_SIZE
	.align		4
.L_9:
        /*003c*/ 	.byte	0x04, 0x11
        /*003e*/ 	.short	(.L_11 - .L_10)
	.align		4
.L_10:
        /*0040*/ 	.word	index@(_Z26callOperationSharedDynamicPiS_S_iii)
        /*0044*/ 	.word	0x00000000


	//----- nvinfo : EIATTR_MIN_STACK_SIZE
	.align		4
.L_11:
        /*0048*/ 	.byte	0x04, 0x12
        /*004a*/ 	.short	(.L_13 - .L_12)
	.align		4
.L_12:
        /*004c*/ 	.word	index@(_Z26callOperationSharedDynamicPiS_S_iii)
        /*0050*/ 	.word	0x00000000


	//----- nvinfo : EIATTR_MIN_STACK_SIZE
	.align		4
.L_13:
        /*0054*/ 	.byte	0x04, 0x12
        /*0056*/ 	.short	(.L_15 - .L_14)
	.align		4
.L_14:
        /*0058*/ 	.word	index@(_Z25callOperationSharedStaticPiS_S_iii)
        /*005c*/ 	.word	0x00000000


	//----- nvinfo : EIATTR_MIN_STACK_SIZE
	.align		4
.L_15:
        /*0060*/ 	.byte	0x04, 0x12
        /*0062*/ 	.short	(.L_17 - .L_16)
	.align		4
.L_16:
        /*0064*/ 	.word	index@(_Z13callOperationPiS_S_iii)
        /*0068*/ 	.word	0x00000000
.L_17:


//--------------------- .nv.compat                --------------------------
	.section	.nv.compat,"",@"SHT_CUDA_COMPAT_INFO"
	.align	4
        /*0000*/ 	.byte	0x02, 0x09, 0x00, 0x00, 0x02, 0x02, 0x01, 0x00, 0x02, 0x05, 0x05, 0x00, 0x03, 0x07, 0x01, 0x01
        /*0010*/ 	.byte	0x02, 0x03, 0x00, 0x00, 0x02, 0x06, 0x01, 0x00, 0x04, 0x0b, 0x08, 0x00, 0x09, 0x00, 0x00, 0x00
        /*0020*/ 	.byte	0x00, 0x00, 0x00, 0x00


//--------------------- .nv.info._Z26callOperationSharedDynamicPiS_S_iii --------------------------
	.section	.nv.info._Z26callOperationSharedDynamicPiS_S_iii,"",@"SHT_CUDA_INFO"
	.sectionflags	@""
	.align	4


	//----- nvinfo : EIATTR_CUDA_API_VERSION
	.align		4
        /*0000*/ 	.byte	0x04, 0x37
        /*0002*/ 	.short	(.L_19 - .L_18)
.L_18:
        /*0004*/ 	.word	0x00000082


	//----- nvinfo : EIATTR_KPARAM_INFO
	.align		4
.L_19:
        /*0008*/ 	.byte	0x04, 0x17
        /*000a*/ 	.short	(.L_21 - .L_20)
.L_20:
        /*000c*/ 	.word	0x00000000
        /*0010*/ 	.short	0x0005
        /*0012*/ 	.short	0x0020
        /*0014*/ 	.byte	0x00, 0xf0, 0x11, 0x00


	//----- nvinfo : EIATTR_KPARAM_INFO
	.align		4
.L_21:
        /*0018*/ 	.byte	0x04, 0x17
        /*001a*/ 	.short	(.L_23 - .L_22)
.L_22:
        /*001c*/ 	.word	0x00000000
        /*0020*/ 	.short	0x0004
        /*0022*/ 	.short	0x001c
        /*0024*/ 	.byte	0x00, 0xf0, 0x11, 0x00


	//----- nvinfo : EIATTR_KPARAM_INFO
	.align		4
.L_23:
        /*0028*/ 	.byte	0x04, 0x17
        /*002a*/ 	.short	(.L_25 - .L_24)
.L_24:
        /*002c*/ 	.word	0x00000000
        /*0030*/ 	.short	0x0003
        /*0032*/ 	.short	0x0018
        /*0034*/ 	.byte	0x00, 0xf0, 0x11, 0x00


	//----- nvinfo : EIATTR_KPARAM_INFO
	.align		4
.L_25:
        /*0038*/ 	.byte	0x04, 0x17
        /*003a*/ 	.short	(.L_27 - .L_26)
.L_26:
        /*003c*/ 	.word	0x00000000
        /*0040*/ 	.short	0x0002
        /*0042*/ 	.short	0x0010
        /*0044*/ 	.byte	0x00, 0xf5, 0x21, 0x00


	//----- nvinfo : EIATTR_KPARAM_INFO
	.align		4
.L_27:
        /*0048*/ 	.byte	0x04, 0x17
        /*004a*/ 	.short	(.L_29 - .L_28)
.L_28:
        /*004c*/ 	.word	0x00000000
        /*0050*/ 	.short	0x0001
        /*0052*/ 	.short	0x0008
        /*0054*/ 	.byte	0x00, 0xf5, 0x21, 0x00


	//----- nvinfo : EIATTR_KPARAM_INFO
	.align		4
.L_29:
        /*0058*/ 	.byte	0x04, 0x17
        /*005a*/ 	.short	(.L_31 - .L_30)
.L_30:
        /*005c*/ 	.word	0x00000000
        /*0060*/ 	.short	0x0000
        /*0062*/ 	.short	0x0000
        /*0064*/ 	.byte	0x00, 0xf5, 0x21, 0x00


	//----- nvinfo : EIATTR_SPARSE_MMA_MASK
	.align		4
.L_31:
        /*0068*/ 	.byte	0x03, 0x50
        /*006a*/ 	.short	0x0000


	//----- nvinfo : EIATTR_MAXREG_COUNT
	.align		4
        /*006c*/ 	.byte	0x03, 0x1b
        /*006e*/ 	.short	0x00ff


	//----- nvinfo : EIATTR_MERCURY_ISA_VERSION
	.align		4
        /*0070*/ 	.byte	0x03, 0x5f
        /*0072*/ 	.short	0x0101


	//----- nvinfo : EIATTR_VRC_CTA_INIT_COUNT
	.align		4
        /*0074*/ 	.byte	0x02, 0x4a
	.zero		1
	.zero		1


	//----- nvinfo : EIATTR_EXIT_INSTR_OFFSETS
	.align		4
        /*0078*/ 	.byte	0x04, 0x1c
        /*007a*/ 	.short	(.L_33 - .L_32)


	//   ....[0]....
.L_32:
        /*007c*/ 	.word	0x000000c0


	//   ....[1]....
        /*0080*/ 	.word	0x00000280


	//----- nvinfo : EIATTR_CBANK_PARAM_SIZE
	.align		4
.L_33:
        /*0084*/ 	.byte	0x03, 0x19
        /*0086*/ 	.short	0x0024


	//----- nvinfo : EIATTR_PARAM_CBANK
	.align		4
        /*0088*/ 	.byte	0x04, 0x0a
        /*008a*/ 	.short	(.L_35 - .L_34)
	.align		4
.L_34:
        /*008c*/ 	.word	index@(.nv.constant0._Z26callOperationSharedDynamicPiS_S_iii)
        /*0090*/ 	.short	0x0380
        /*0092*/ 	.short	0x0024


	//----- nvinfo : EIATTR_SW_WAR
	.align		4
.L_35:
        /*0094*/ 	.byte	0x04, 0x36
        /*0096*/ 	.short	(.L_37 - .L_36)
.L_36:
        /*0098*/ 	.word	0x00000008
.L_37:


//--------------------- .nv.info._Z25callOperationSharedStaticPiS_S_iii --------------------------
	.section	.nv.info._Z25callOperationSharedStaticPiS_S_iii,"",@"SHT_CUDA_INFO"
	.sectionflags	@""
	.align	4


	//----- nvinfo : EIATTR_CUDA_API_VERSION
	.align		4
        /*0000*/ 	.byte	0x04, 0x37
        /*0002*/ 	.short	(.L_39 - .L_38)
.L_38:
        /*0004*/ 	.word	0x00000082


	//----- nvinfo : EIATTR_KPARAM_INFO
	.align		4
.L_39:
        /*0008*/ 	.byte	0x04, 0x17
        /*000a*/ 	.short	(.L_41 - .L_40)
.L_40:
        /*000c*/ 	.word	0x00000000
        /*0010*/ 	.short	0x0005
        /*0012*/ 	.short	0x0020
        /*0014*/ 	.byte	0x00, 0xf0, 0x11, 0x00


	//----- nvinfo : EIATTR_KPARAM_INFO
	.align		4
.L_41:
        /*0018*/ 	.byte	0x04, 0x17
        /*001a*/ 	.short	(.L_43 - .L_42)
.L_42:
        /*001c*/ 	.word	0x00000000
        /*0020*/ 	.short	0x0004
        /*0022*/ 	.short	0x001c
        /*0024*/ 	.byte	0x00, 0xf0, 0x11, 0x00


	//----- nvinfo : EIATTR_KPARAM_INFO
	.align		4
.L_43:
        /*0028*/ 	.byte	0x04, 0x17
        /*002a*/ 	.short	(.L_45 - .L_44)
.L_44:
        /*002c*/ 	.word	0x00000000
        /*0030*/ 	.short	0x0003
        /*0032*/ 	.short	0x0018
        /*0034*/ 	.byte	0x00, 0xf0, 0x11, 0x00


	//----- nvinfo : EIATTR_KPARAM_INFO
	.align		4
.L_45:
        /*0038*/ 	.byte	0x04, 0x17
        /*003a*/ 	.short	(.L_47 - .L_46)
.L_46:
        /*003c*/ 	.word	0x00000000
        /*0040*/ 	.short	0x0002
        /*0042*/ 	.short	0x0010
        /*0044*/ 	.byte	0x00, 0xf5, 0x21, 0x00


	//----- nvinfo : EIATTR_KPARAM_INFO
	.align		4
.L_47:
        /*0048*/ 	.byte	0x04, 0x17
        /*004a*/ 	.short	(.L_49 - .L_48)
.L_48:
        /*004c*/ 	.word	0x00000000
        /*0050*/ 	.short	0x0001
        /*0052*/ 	.short	0x0008
        /*0054*/ 	.byte	0x00, 0xf5, 0x21, 0x00


	//----- nvinfo : EIATTR_KPARAM_INFO
	.align		4
.L_49:
        /*0058*/ 	.byte	0x04, 0x17
        /*005a*/ 	.short	(.L_51 - .L_50)
.L_50:
        /*005c*/ 	.word	0x00000000
        /*0060*/ 	.short	0x0000
        /*0062*/ 	.short	0x0000
        /*0064*/ 	.byte	0x00, 0xf5, 0x21, 0x00


	//----- nvinfo : EIATTR_SPARSE_MMA_MASK
	.align		4
.L_51:
        /*0068*/ 	.byte	0x03, 0x50
        /*006a*/ 	.short	0x0000


	//----- nvinfo : EIATTR_MAXREG_COUNT
	.align		4
        /*006c*/ 	.byte	0x03, 0x1b
        /*006e*/ 	.short	0x00ff


	//----- nvinfo : EIATTR_MERCURY_ISA_VERSION
	.align		4
        /*0070*/ 	.byte	0x03, 0x5f
        /*0072*/ 	.short	0x0101


	//----- nvinfo : EIATTR_VRC_CTA_INIT_COUNT
	.align		4
        /*0074*/ 	.byte	0x02, 0x4a
	.zero		1
	.zero		1


	//----- nvinfo : EIATTR_EXIT_INSTR_OFFSETS
	.align		4
        /*0078*/ 	.byte	0x04, 0x1c
        /*007a*/ 	.short	(.L_53 - .L_52)


	//   ....[0]....
.L_52:
        /*007c*/ 	.word	0x000000c0


	//   ....[1]....
        /*0080*/ 	.word	0x00000280


	//----- nvinfo : EIATTR_CBANK_PARAM_SIZE
	.align		4
.L_53:
        /*0084*/ 	.byte	0x03, 0x19
        /*0086*/ 	.short	0x0024


	//----- nvinfo : EIATTR_PARAM_CBANK
	.align		4
        /*0088*/ 	.byte	0x04, 0x0a
        /*008a*/ 	.short	(.L_55 - .L_54)
	.align		4
.L_54:
        /*008c*/ 	.word	index@(.nv.constant0._Z25callOperationSharedStaticPiS_S_iii)
        /*0090*/ 	.short	0x0380
        /*0092*/ 	.short	0x0024


	//----- nvinfo : EIATTR_SW_WAR
	.align		4
.L_55:
        /*0094*/ 	.byte	0x04, 0x36
        /*0096*/ 	.short	(.L_57 - .L_56)
.L_56:
        /*0098*/ 	.word	0x00000008
.L_57:


//--------------------- .nv.info._Z13callOperationPiS_S_iii --------------------------
	.section	.nv.info._Z13callOperationPiS_S_iii,"",@"SHT_CUDA_INFO"
	.sectionflags	@""
	.align	4


	//----- nvinfo : EIATTR_CUDA_API_VERSION
	.align		4
        /*0000*/ 	.byte	0x04, 0x37
        /*0002*/ 	.short	(.L_59 - .L_58)
.L_58:
        /*0004*/ 	.word	0x00000082


	//----- nvinfo : EIATTR_KPARAM_INFO
	.align		4
.L_59:
        /*0008*/ 	.byte	0x04, 0x17
        /*000a*/ 	.short	(.L_61 - .L_60)
.L_60:
        /*000c*/ 	.word	0x00000000
        /*0010*/ 	.short	0x0005
        /*0012*/ 	.short	0x0020
        /*0014*/ 	.byte	0x00, 0xf0, 0x11, 0x00


	//----- nvinfo : EIATTR_KPARAM_INFO
	.align		4
.L_61:
        /*0018*/ 	.byte	0x04, 0x17
        /*001a*/ 	.short	(.L_63 - .L_62)
.L_62:
        /*001c*/ 	.word	0x00000000
        /*0020*/ 	.short	0x0004
        /*0022*/ 	.short	0x001c
        /*0024*/ 	.byte	0x00, 0xf0, 0x11, 0x00


	//----- nvinfo : EIATTR_KPARAM_INFO
	.align		4
.L_63:
        /*0028*/ 	.byte	0x04, 0x17
        /*002a*/ 	.short	(.L_65 - .L_64)
.L_64:
        /*002c*/ 	.word	0x00000000
        /*0030*/ 	.short	0x0003
        /*0032*/ 	.short	0x0018
        /*0034*/ 	.byte	0x00, 0xf0, 0x11, 0x00


	//----- nvinfo : EIATTR_KPARAM_INFO
	.align		4
.L_65:
        /*0038*/ 	.byte	0x04, 0x17
        /*003a*/ 	.short	(.L_67 - .L_66)
.L_66:
        /*003c*/ 	.word	0x00000000
        /*0040*/ 	.short	0x0002
        /*0042*/ 	.short	0x0010
        /*0044*/ 	.byte	0x00, 0xf5, 0x21, 0x00


	//----- nvinfo : EIATTR_KPARAM_INFO
	.align		4
.L_67:
        /*0048*/ 	.byte	0x04, 0x17
        /*004a*/ 	.short	(.L_69 - .L_68)
.L_68:
        /*004c*/ 	.word	0x00000000
        /*0050*/ 	.short	0x0001
        /*0052*/ 	.short	0x0008
        /*0054*/ 	.byte	0x00, 0xf5, 0x21, 0x00


	//----- nvinfo : EIATTR_KPARAM_INFO
	.align		4
.L_69:
        /*0058*/ 	.byte	0x04, 0x17
        /*005a*/ 	.short	(.L_71 - .L_70)
.L_70:
        /*005c*/ 	.word	0x00000000
        /*0060*/ 	.short	0x0000
        /*0062*/ 	.short	0x0000
        /*0064*/ 	.byte	0x00, 0xf5, 0x21, 0x00


	//----- nvinfo : EIATTR_SPARSE_MMA_MASK
	.align		4
.L_71:
        /*0068*/ 	.byte	0x03, 0x50
        /*006a*/ 	.short	0x0000


	//----- nvinfo : EIATTR_MAXREG_COUNT
	.align		4
        /*006c*/ 	.byte	0x03, 0x1b
        /*006e*/ 	.short	0x00ff


	//----- nvinfo : EIATTR_MERCURY_ISA_VERSION
	.align		4
        /*0070*/ 	.byte	0x03, 0x5f
        /*0072*/ 	.short	0x0101


	//----- nvinfo : EIATTR_VRC_CTA_INIT_COUNT
	.align		4
        /*0074*/ 	.byte	0x02, 0x4a
	.zero		1
	.zero		1


	//----- nvinfo : EIATTR_EXIT_INSTR_OFFSETS
	.align		4
        /*0078*/ 	.byte	0x04, 0x1c
        /*007a*/ 	.short	(.L_73 - .L_72)


	//   ....[0]....
.L_72:
        /*007c*/ 	.word	0x000000c0


	//   ....[1]....
        /*0080*/ 	.word	0x000001c0


	//----- nvinfo : EIATTR_CBANK_PARAM_SIZE
	.align		4
.L_73:
        /*0084*/ 	.byte	0x03, 0x19
        /*0086*/ 	.short	0x0024


	//----- nvinfo : EIATTR_PARAM_CBANK
	.align		4
        /*0088*/ 	.byte	0x04, 0x0a
        /*008a*/ 	.short	(.L_75 - .L_74)
	.align		4
.L_74:
        /*008c*/ 	.word	index@(.nv.constant0._Z13callOperationPiS_S_iii)
        /*0090*/ 	.short	0x0380
        /*0092*/ 	.short	0x0024


	//----- nvinfo : EIATTR_SW_WAR
	.align		4
.L_75:
        /*0094*/ 	.byte	0x04, 0x36
        /*0096*/ 	.short	(.L_77 - .L_76)
.L_76:
        /*0098*/ 	.word	0x00000008
.L_77:


//--------------------- .nv.callgraph             --------------------------
	.section	.nv.callgraph,"",@"SHT_CUDA_CALLGRAPH"
	.align	4
	.sectionentsize	8
	.align		4
        /*0000*/ 	.word	0x00000000
	.align		4
        /*0004*/ 	.word	0xffffffff
	.align		4
        /*0008*/ 	.word	0x00000000
	.align		4
        /*000c*/ 	.word	0xfffffffe
	.align		4
        /*0010*/ 	.word	0x00000000
	.align		4
        /*0014*/ 	.word	0xfffffffd
	.align		4
        /*0018*/ 	.word	0x00000000
	.align		4
        /*001c*/ 	.word	0xfffffffc


//--------------------- .text._Z26callOperationSharedDynamicPiS_S_iii --------------------------
	.section	.text._Z26callOperationSharedDynamicPiS_S_iii,"ax",@progbits
	.align	128
        .global         _Z26callOperationSharedDynamicPiS_S_iii
        .type           _Z26callOperationSharedDynamicPiS_S_iii,@function
        .size           _Z26callOperationSharedDynamicPiS_S_iii,(.L_x_3 - _Z26callOperationSharedDynamicPiS_S_iii)
        .other          _Z26callOperationSharedDynamicPiS_S_iii,@"STO_CUDA_ENTRY STV_DEFAULT"
_Z26callOperationSharedDynamicPiS_S_iii:
.text._Z26callOperationSharedDynamicPiS_S_iii:
[----:B------:R-:W-:Y:S01]  /*0000*/  LDC R1, c[0x0][0x37c] ;  /* 0x0000df00ff017b82 */ /* 0x000fe20000000800 */
[----:B------:R-:W0:Y:S01]  /*0010*/  S2R R0, SR_CTAID.X ;  /* 0x0000000000007919 */ /* 0x000e220000002500 */
[----:B------:R-:W0:Y:S01]  /*0020*/  LDCU UR4, c[0x0][0x360] ;  /* 0x00006c00ff0477ac */ /* 0x000e220008000800 */
[----:B------:R-:W0:Y:S01]  /*0030*/  S2R R3, SR_TID.X ;  /* 0x0000000000037919 */ /* 0x000e220000002100 */
[----:B------:R-:W1:Y:S01]  /*0040*/  LDCU UR5, c[0x0][0x364] ;  /* 0x00006c80ff0577ac */ /* 0x000e620008000800 */
[----:B------:R-:W1:Y:S01]  /*0050*/  S2R R7, SR_CTAID.Y ;  /* 0x0000000000077919 */ /* 0x000e620000002600 */
[----:B------:R-:W2:Y:S01]  /*0060*/  LDCU UR7, c[0x0][0x3a0] ;  /* 0x00007400ff0777ac */ /* 0x000ea20008000800 */
[----:B------:R-:W1:Y:S01]  /*0070*/  S2R R2, SR_TID.Y ;  /* 0x0000000000027919 */ /* 0x000e620000002200 */
[----:B0-----:R-:W-:Y:S02]  /*0080*/  IMAD R0, R0, UR4, R3 ;  /* 0x0000000400007c24 */ /* 0x001fe4000f8e0203 */
[----:B-1----:R-:W-:-:S05]  /*0090*/  IMAD R7, R7, UR5, R2 ;  /* 0x0000000507077c24 */ /* 0x002fca000f8e0202 */
[----:B------:R-:W-:-:S04]  /*00a0*/  VIMNMX R2, PT, PT, R0, R7, !PT ;  /* 0x0000000700027248 */ /* 0x000fc80007fe0100 */
[----:B--2---:R-:W-:-:S13]  /*00b0*/  ISETP.GE.AND P0, PT, R2, UR7, PT ;  /* 0x0000000702007c0c */ /* 0x004fda000bf06270 */
[----:B------:R-:W-:Y:S05]  /*00c0*/  @P0 EXIT ;  /* 0x000000000000094d */ /* 0x000fea0003800000 */
[----:B------:R-:W0:Y:S01]  /*00d0*/  LDC.64 R4, c[0x0][0x388] ;  /* 0x0000e200ff047b82 */ /* 0x000e220000000a00 */
[----:B------:R-:W1:Y:S01]  /*00e0*/  LDCU.64 UR8, c[0x0][0x358] ;  /* 0x00006b00ff0877ac */ /* 0x000e620008000a00 */
[----:B------:R-:W-:-:S06]  /*00f0*/  IMAD R9, R0, UR7, R7 ;  /* 0x0000000700097c24 */ /* 0x000fcc000f8e0207 */
[----:B------:R-:W2:Y:S08]  /*0100*/  LDC.64 R2, c[0x0][0x380] ;  /* 0x0000e000ff027b82 */ /* 0x000eb00000000a00 */
[----:B------:R-:W3:Y:S01]  /*0110*/  S2UR UR6, SR_CgaCtaId ;  /* 0x00000000000679c3 */ /* 0x000ee20000008800 */
[----:B0-----:R-:W-:-:S07]  /*0120*/  IMAD.WIDE R4, R9, 0x4, R4 ;  /* 0x0000000409047825 */ /* 0x001fce00078e0204 */
[----:B------:R-:W0:Y:S01]  /*0130*/  LDC.64 R10, c[0x0][0x398] ;  /* 0x0000e600ff0a7b82 */ /* 0x000e220000000a00 */
[----:B-1----:R1:W4:Y:S01]  /*0140*/  LDG.E R4, desc[UR8][R4.64] ;  /* 0x0000000804047981 */ /* 0x002322000c1e1900 */
[----:B--2---:R-:W-:-:S06]  /*0150*/  IMAD.WIDE R2, R9, 0x4, R2 ;  /* 0x0000000409027825 */ /* 0x004fcc00078e0202 */
[----:B------:R-:W2:Y:S01]  /*0160*/  LDC.64 R6, c[0x0][0x390] ;  /* 0x0000e400ff067b82 */ /* 0x000ea20000000a00 */
[----:B------:R2:W4:Y:S01]  /*0170*/  LDG.E R0, desc[UR8][R2.64] ;  /* 0x0000000802007981 */ /* 0x000522000c1e1900 */
[----:B------:R-:W-:Y:S02]  /*0180*/  UMOV UR4, 0x400 ;  /* 0x0000040000047882 */ /* 0x000fe40000000000 */
[----:B------:R-:W-:Y:S02]  /*0190*/  UIADD3 UR5, UPT, UPT, UR4, 0x10, URZ ;  /* 0x0000001004057890 */ /* 0x000fe4000fffe0ff */
[----:B---3--:R-:W-:Y:S02]  /*01a0*/  ULEA UR4, UR6, UR4, 0x18 ;  /* 0x0000000406047291 */ /* 0x008fe4000f8ec0ff */
[----:B------:R-:W-:Y:S01]  /*01b0*/  ULEA UR5, UR6, UR5, 0x18 ;  /* 0x0000000506057291 */ /* 0x000fe2000f8ec0ff */
[----:B0-----:R-:W-:Y:S02]  /*01c0*/  MOV R13, R10 ;  /* 0x0000000a000d7202 */ /* 0x001fe40000000f00 */
[----:B------:R-:W-:-:S03]  /*01d0*/  MOV R12, R11 ;  /* 0x0000000b000c7202 */ /* 0x000fc60000000f00 */
[C---:B-1----:R-:W-:Y:S01]  /*01e0*/  LEA R5, R9.reuse, UR5, 0x2 ;  /* 0x0000000509057c11 */ /* 0x042fe2000f8e10ff */
[----:B--2---:R-:W-:Y:S01]  /*01f0*/  IMAD.WIDE R2, R9, 0x4, R6 ;  /* 0x0000000409027825 */ /* 0x004fe200078e0206 */
[----:B------:R-:W-:Y:S01]  /*0200*/  STS.64 [UR4], R12 ;  /* 0x0000000cff007988 */ /* 0x000fe20008000a04 */
[----:B----4-:R-:W-:-:S04]  /*0210*/  IADD3 R8, PT, PT, R0, -R4, RZ ;  /* 0x8000000400087210 */ /* 0x010fc80007ffe0ff */
[----:B------:R-:W-:-:S04]  /*0220*/  ISETP.GE.AND P0, PT, R8, R10, PT ;  /* 0x0000000a0800720c */ /* 0x000fc80003f06270 */
[----:B------:R-:W-:Y:S01]  /*0230*/  SEL R8, R8, R11, P0 ;  /* 0x0000000b08087207 */ /* 0x000fe20000000000 */
[----:B------:R-:W-:Y:S04]  /*0240*/  STS [R5], R0 ;  /* 0x0000000005007388 */ /* 0x000fe80000000800 */
[----:B------:R-:W-:Y:S04]  /*0250*/  STS [R5+0x64], R4 ;  /* 0x0000640405007388 */ /* 0x000fe80000000800 */
[----:B------:R-:W-:Y:S04]  /*0260*/  STS [R5+0xc8], R8 ;  /* 0x0000c80805007388 */ /* 0x000fe80000000800 */
[----:B------:R-:W-:Y:S01]  /*0270*/  STG.E desc[UR8][R2.64], R8 ;  /* 0x0000000802007986 */ /* 0x000fe2000c101908 */
[----:B------:R-:W-:Y:S05]  /*0280*/  EXIT ;  /* 0x000000000000794d */ /* 0x000fea0003800000 */
.L_x_0:
[----:B------:R-:W-:-:S00]  /*0290*/  BRA `(.L_x_0) ;  /* 0xfffffffc00fc7947 */ /* 0x000fc0000383ffff */
[----:B------:R-:W-:-:S00]  /*02a0*/  NOP ;  /* 0x0000000000007918 */ /* 0x000fc00000000000 */
        /* <DEDUP_REMOVED lines=13> */
.L_x_3:


//--------------------- .text._Z25callOperationSharedStaticPiS_S_iii --------------------------
	.section	.text._Z25callOperationSharedStaticPiS_S_iii,"ax",@progbits
	.align	128
        .global         _Z25callOperationSharedStaticPiS_S_iii
        .type           _Z25callOperationSharedStaticPiS_S_iii,@function
        .size           _Z25callOperationSharedStaticPiS_S_iii,(.L_x_4 - _Z25callOperationSharedStaticPiS_S_iii)
        .other          _Z25callOperationSharedStaticPiS_S_iii,@"STO_CUDA_ENTRY STV_DEFAULT"
_Z25callOperationSharedStaticPiS_S_iii:
.text._Z25callOperationSharedStaticPiS_S_iii:
        /* <DEDUP_REMOVED lines=32> */
[----:B------:R-:W-:Y:S01]  /*0200*/  STS.64 [UR4+0xc8], R14 ;  /* 0x0000c80eff007988 */ /* 0x000fe20008000a04 */
[----:B----4-:R-:W-:-:S04]  /*0210*/  IADD3 R8, PT, PT, R0, -R5, RZ ;  /* 0x8000000500087210 */ /* 0x010fc80007ffe0ff */
[C---:B------:R-:W-:Y:S02]  /*0220*/  ISETP.GE.AND P0, PT, R8.reuse, R12, PT ;  /* 0x0000000c0800720c */ /* 0x040fe40003f06270 */
[----:B------:R-:W-:Y:S02]  /*0230*/  LEA R5, R9, UR4, 0x2 ;  /* 0x0000000409057c11 */ /* 0x000fe4000f8e10ff */
[----:B------:R-:W-:-:S03]  /*0240*/  SEL R11, R8, R13, P0 ;  /* 0x0000000d080b7207 */ /* 0x000fc60000000000 */
[----:B------:R-:W-:Y:S04]  /*0250*/  STS [R5], R0 ;  /* 0x0000000005007388 */ /* 0x000fe80000000800 */
[----:B------:R-:W-:Y:S04]  /*0260*/  STS [R4], R11 ;  /* 0x0000000b04007388 */ /* 0x000fe80000000800 */
[----:B------:R-:W-:Y:S01]  /*0270*/  STG.E desc[UR8][R2.64], R11 ;  /* 0x0000000b02007986 */ /* 0x000fe2000c101908 */
[----:B------:R-:W-:Y:S05]  /*0280*/  EXIT ;  /* 0x000000000000794d */ /* 0x000fea0003800000 */
.L_x_1:
        /* <DEDUP_REMOVED lines=15> */
.L_x_4:


//--------------------- .text._Z13callOperationPiS_S_iii --------------------------
	.section	.text._Z13callOperationPiS_S_iii,"ax",@progbits
	.align	128
        .global         _Z13callOperationPiS_S_iii
        .type           _Z13callOperationPiS_S_iii,@function
        .size           _Z13callOperationPiS_S_iii,(.L_x_5 - _Z13callOperationPiS_S_iii)
        .other          _Z13callOperationPiS_S_iii,@"STO_CUDA_ENTRY STV_DEFAULT"
_Z13callOperationPiS_S_iii:
.text._Z13callOperationPiS_S_iii:
        /* <DEDUP_REMOVED lines=15> */
[----:B------:R-:W-:Y:S01]  /*00f0*/  IMAD R9, R0, UR6, R7 ;  /* 0x0000000600097c24 */ /* 0x000fe2000f8e0207 */
[----:B------:R-:W2:Y:S05]  /*0100*/  LDCU UR7, c[0x0][0x398] ;  /* 0x00007300ff0777ac */ /* 0x000eaa0008000800 */
[----:B------:R-:W3:Y:S08]  /*0110*/  LDC.64 R4, c[0x0][0x388] ;  /* 0x0000e200ff047b82 */ /* 0x000ef00000000a00 */
[----:B------:R-:W4:Y:S01]  /*0120*/  LDC.64 R6, c[0x0][0x390] ;  /* 0x0000e400ff067b82 */ /* 0x000f220000000a00 */
[----:B0-----:R-:W-:-:S06]  /*0130*/  IMAD.WIDE R2, R9, 0x4, R2 ;  /* 0x0000000409027825 */ /* 0x001fcc00078e0202 */
[----:B-1----:R-:W5:Y:S01]  /*0140*/  LDG.E R2, desc[UR4][R2.64] ;  /* 0x0000000402027981 */ /* 0x002f62000c1e1900 */
[----:B---3--:R-:W-:-:S06]  /*0150*/  IMAD.WIDE R4, R9, 0x4, R4 ;  /* 0x0000000409047825 */ /* 0x008fcc00078e0204 */
[----:B------:R-:W5:Y:S01]  /*0160*/  LDG.E R5, desc[UR4][R4.64] ;  /* 0x0000000404057981 */ /* 0x000f62000c1e1900 */
[----:B----4-:R-:W-:Y:S01]  /*0170*/  IMAD.WIDE R6, R9, 0x4, R6 ;  /* 0x0000000409067825 */ /* 0x010fe200078e0206 */
[----:B-----5:R-:W-:-:S04]  /*0180*/  IADD3 R11, PT, PT, R2, -R5, RZ ;  /* 0x80000005020b7210 */ /* 0x020fc80007ffe0ff */
[----:B--2---:R-:W-:-:S13]  /*0190*/  ISETP.GE.AND P0, PT, R11, UR7, PT ;  /* 0x000000070b007c0c */ /* 0x004fda000bf06270 */
[----:B------:R-:W0:Y:S02]  /*01a0*/  @!P0 LDC R11, c[0x0][0x39c] ;  /* 0x0000e700ff0b8b82 */ /* 0x000e240000000800 */
[----:B0-----:R-:W-:Y:S01]  /*01b0*/  STG.E desc[UR4][R6.64], R11 ;  /* 0x0000000b06007986 */ /* 0x001fe2000c101904 */
[----:B------:R-:W-:Y:S05]  /*01c0*/  EXIT ;  /* 0x000000000000794d */ /* 0x000fea0003800000 */
.L_x_2:
        /* <DEDUP_REMOVED lines=11> */
.L_x_5:


//--------------------- .nv.shared._Z26callOperationSharedDynamicPiS_S_iii --------------------------
	.section	.nv.shared._Z26callOperationSharedDynamicPiS_S_iii,"aw",@nobits
	.sectionflags	@""
	.align	16
.nv.shared._Z26callOperationSharedDynamicPiS_S_iii:
	.zero		1040


//--------------------- .nv.shared.reserved.0     --------------------------
	.section	.nv.shared.reserved.0,"aw",@nobits
	.weak		__nv_reservedSMEM_offset_0_alias
	.size		__nv_reservedSMEM_offset_0_alias, 0, 64
	.other		__nv_reservedSMEM_offset_0_alias,@"STO_CUDA_RESERVED_SHARED STV_DEFAULT"
__nv_reservedSMEM_offset_0_alias:
	.zero		0
	.zero		64


//--------------------- .nv.shared._Z25callOperationSharedStaticPiS_S_iii --------------------------
	.section	.nv.shared._Z25callOperationSharedStaticPiS_S_iii,"aw",@nobits
	.sectionflags	@""
	.align	16
.nv.shared._Z25callOperationSharedStaticPiS_S_iii:
	.zero		1232


//--------------------- .nv.shared._Z13callOperationPiS_S_iii --------------------------
	.section	.nv.shared._Z13callOperationPiS_S_iii,"aw",@nobits
	.sectionflags	@""
	.align	16
	.zero		1024


//--------------------- .nv.constant0._Z26callOperationSharedDynamicPiS_S_iii --------------------------
	.section	.nv.constant0._Z26callOperationSharedDynamicPiS_S_iii,"a",@progbits
	.sectionflags	@""
	.align	4
.nv.constant0._Z26callOperationSharedDynamicPiS_S_iii:
	.zero		932


//--------------------- .nv.constant0._Z25callOperationSharedStaticPiS_S_iii --------------------------
	.section	.nv.constant0._Z25callOperationSharedStaticPiS_S_iii,"a",@progbits
	.sectionflags	@""
	.align	4
.nv.constant0._Z25callOperationSharedStaticPiS_S_iii:
	.zero		932


//--------------------- .nv.constant0._Z13callOperationPiS_S_iii --------------------------
	.section	.nv.constant0._Z13callOperationPiS_S_iii,"a",@progbits
	.sectionflags	@""
	.align	4
.nv.constant0._Z13callOperationPiS_S_iii:
	.zero		932


//--------------------- SYMBOLS --------------------------

	.type		.nv.reservedSmem.offset0,@object
	.size		.nv.reservedSmem.offset0,0x4
	.type		.nv.reservedSmem.cap,@object
	.size		.nv.reservedSmem.cap,0x4
